	.headerflags	@"EF_CUDA_TEXMODE_UNIFIED EF_CUDA_64BIT_ADDRESS EF_CUDA_ACCELERATORS EF_CUDA_SM90 EF_CUDA_VIRTUAL_SM(EF_CUDA_SM90)"
	.elftype	@"ET_EXEC"


//--------------------- .nv.info                  --------------------------
	.section	.nv.info,"",@"SHT_CUDA_INFO"
	.align	4


	//----- nvinfo : EIATTR_REGCOUNT
	.align		4
        /*0000*/ 	.byte	0x04, 0x2f
        /*0002*/ 	.short	(.L_1 - .L_0)
	.align		4
.L_0:
        /*0004*/ 	.word	index@(triton_red_fused__to_copy_add_div_mul_pow_sum_12)
        /*0008*/ 	.word	0x00000030


	//----- nvinfo : EIATTR_MIN_STACK_SIZE
	.align		4
.L_1:
        /*000c*/ 	.byte	0x04, 0x12
        /*000e*/ 	.short	(.L_3 - .L_2)
	.align		4
.L_2:
        /*0010*/ 	.word	index@(triton_red_fused__to_copy_add_div_mul_pow_sum_12)
        /*0014*/ 	.word	0x00000000


	//----- nvinfo : EIATTR_FRAME_SIZE
	.align		4
.L_3:
        /*0018*/ 	.byte	0x04, 0x11
        /*001a*/ 	.short	(.L_5 - .L_4)
	.align		4
.L_4:
        /*001c*/ 	.word	index@(triton_red_fused__to_copy_add_div_mul_pow_sum_12)
        /*0020*/ 	.word	0x00000000


	//----- nvinfo : EIATTR_MIN_STACK_SIZE
	.align		4
.L_5:
        /*0024*/ 	.byte	0x04, 0x12
        /*0026*/ 	.short	(.L_7 - .L_6)
	.align		4
.L_6:
        /*0028*/ 	.word	index@(triton_red_fused__to_copy_add_div_mul_pow_sum_12)
        /*002c*/ 	.word	0x00000000
.L_7:


//--------------------- .nv.info.triton_red_fused__to_copy_add_div_mul_pow_sum_12 --------------------------
	.section	.nv.info.triton_red_fused__to_copy_add_div_mul_pow_sum_12,"",@"SHT_CUDA_INFO"
	.sectionflags	@""
	.align	4


	//----- nvinfo : EIATTR_CUDA_API_VERSION
	.align		4
        /*0000*/ 	.byte	0x04, 0x37
        /*0002*/ 	.short	(.L_9 - .L_8)
.L_8:
        /*0004*/ 	.word	0x0000007c


	//----- nvinfo : EIATTR_KPARAM_INFO
	.align		4
.L_9:
        /*0008*/ 	.byte	0x04, 0x17
        /*000a*/ 	.short	(.L_11 - .L_10)
.L_10:
        /*000c*/ 	.word	0x00000000
        /*0010*/ 	.short	0x0009
        /*0012*/ 	.short	0x0040
        /*0014*/ 	.byte	0x00, 0xf4, 0x21, 0x00


	//----- nvinfo : EIATTR_KPARAM_INFO
	.align		4
.L_11:
        /*0018*/ 	.byte	0x04, 0x17
        /*001a*/ 	.short	(.L_13 - .L_12)
.L_12:
        /*001c*/ 	.word	0x00000000
        /*0020*/ 	.short	0x0008
        /*0022*/ 	.short	0x003c
        /*0024*/ 	.byte	0x00, 0xf0, 0x11, 0x00


	//----- nvinfo : EIATTR_KPARAM_INFO
	.align		4
.L_13:
        /*0028*/ 	.byte	0x04, 0x17
        /*002a*/ 	.short	(.L_15 - .L_14)
.L_14:
        /*002c*/ 	.word	0x00000000
        /*0030*/ 	.short	0x0007
        /*0032*/ 	.short	0x0038
        /*0034*/ 	.byte	0x00, 0xf0, 0x11, 0x00


	//----- nvinfo : EIATTR_KPARAM_INFO
	.align		4
.L_15:
        /*0038*/ 	.byte	0x04, 0x17
        /*003a*/ 	.short	(.L_17 - .L_16)
.L_16:
        /*003c*/ 	.word	0x00000000
        /*0040*/ 	.short	0x0006
        /*0042*/ 	.short	0x0030
        /*0044*/ 	.byte	0x00, 0xf4, 0x21, 0x00


	//----- nvinfo : EIATTR_KPARAM_INFO
	.align		4
.L_17:
        /*0048*/ 	.byte	0x04, 0x17
        /*004a*/ 	.short	(.L_19 - .L_18)
.L_18:
        /*004c*/ 	.word	0x00000000
        /*0050*/ 	.short	0x0005
        /*0052*/ 	.short	0x0028
        /*0054*/ 	.byte	0x00, 0xf4, 0x21, 0x00


	//----- nvinfo : EIATTR_KPARAM_INFO
	.align		4
.L_19:
        /*0058*/ 	.byte	0x04, 0x17
        /*005a*/ 	.short	(.L_21 - .L_20)
.L_20:
        /*005c*/ 	.word	0x00000000
        /*0060*/ 	.short	0x0004
        /*0062*/ 	.short	0x0020
        /*0064*/ 	.byte	0x00, 0xf4, 0x21, 0x00


	//----- nvinfo : EIATTR_KPARAM_INFO
	.align		4
.L_21:
        /*0068*/ 	.byte	0x04, 0x17
        /*006a*/ 	.short	(.L_23 - .L_22)
.L_22:
        /*006c*/ 	.word	0x00000000
        /*0070*/ 	.short	0x0003
        /*0072*/ 	.short	0x0018
        /*0074*/ 	.byte	0x00, 0xf4, 0x21, 0x00


	//----- nvinfo : EIATTR_KPARAM_INFO
	.align		4
.L_23:
        /*0078*/ 	.byte	0x04, 0x17
        /*007a*/ 	.short	(.L_25 - .L_24)
.L_24:
        /*007c*/ 	.word	0x00000000
        /*0080*/ 	.short	0x0002
        /*0082*/ 	.short	0x0010
        /*0084*/ 	.byte	0x00, 0xf4, 0x21, 0x00


	//----- nvinfo : EIATTR_KPARAM_INFO
	.align		4
.L_25:
        /*0088*/ 	.byte	0x04, 0x17
        /*008a*/ 	.short	(.L_27 - .L_26)
.L_26:
        /*008c*/ 	.word	0x00000000
        /*0090*/ 	.short	0x0001
        /*0092*/ 	.short	0x0008
        /*0094*/ 	.byte	0x00, 0xf4, 0x21, 0x00


	//----- nvinfo : EIATTR_KPARAM_INFO
	.align		4
.L_27:
        /*0098*/ 	.byte	0x04, 0x17
        /*009a*/ 	.short	(.L_29 - .L_28)
.L_28:
        /*009c*/ 	.word	0x00000000
        /*00a0*/ 	.short	0x0000
        /*00a2*/ 	.short	0x0000
        /*00a4*/ 	.byte	0x00, 0xf4, 0x21, 0x00


	//----- nvinfo : EIATTR_SPARSE_MMA_MASK
	.align		4
.L_29:
        /*00a8*/ 	.byte	0x03, 0x50
        /*00aa*/ 	.short	0x0000


	//----- nvinfo : EIATTR_MAXREG_COUNT
	.align		4
        /*00ac*/ 	.byte	0x03, 0x1b
        /*00ae*/ 	.short	0x0080


	//----- nvinfo : EIATTR_COOP_GROUP_MASK_REGIDS
	.align		4
        /*00b0*/ 	.byte	0x04, 0x29
        /*00b2*/ 	.short	(.L_31 - .L_30)


	//   ....[0]....
.L_30:
        /*00b4*/ 	.word	0xffffffff


	//   ....[1]....
        /*00b8*/ 	.word	0xffffffff


	//   ....[2]....
        /*00bc*/ 	.word	0xffffffff


	//   ....[3]....
        /*00c0*/ 	.word	0xffffffff


	//   ....[4]....
        /*00c4*/ 	.word	0xffffffff


	//   ....[5]....
        /*00c8*/ 	.word	0xffffffff


	//----- nvinfo : EIATTR_COOP_GROUP_INSTR_OFFSETS
	.align		4
.L_31:
        /*00cc*/ 	.byte	0x04, 0x28
        /*00ce*/ 	.short	(.L_33 - .L_32)


	//   ....[0]....
.L_32:
        /*00d0*/ 	.word	0x00000900


	//   ....[1]....
        /*00d4*/ 	.word	0x00000970


	//   ....[2]....
        /*00d8*/ 	.word	0x000009a0


	//   ....[3]....
        /*00dc*/ 	.word	0x000009d0


	//   ....[4]....
        /*00e0*/ 	.word	0x00000a00


	//   ....[5]....
        /*00e4*/ 	.word	0x00000ab0


	//----- nvinfo : EIATTR_EXIT_INSTR_OFFSETS
	.align		4
.L_33:
        /*00e8*/ 	.byte	0x04, 0x1c
        /*00ea*/ 	.short	(.L_35 - .L_34)


	//   ....[0]....
.L_34:
        /*00ec*/ 	.word	0x00001450


	//----- nvinfo : EIATTR_REQNTID
	.align		4
.L_35:
        /*00f0*/ 	.byte	0x04, 0x10
        /*00f2*/ 	.short	(.L_37 - .L_36)
.L_36:
        /*00f4*/ 	.word	0x00000200
        /*00f8*/ 	.word	0x00000001
        /*00fc*/ 	.word	0x00000001


	//----- nvinfo : EIATTR_CBANK_PARAM_SIZE
	.align		4
.L_37:
        /*0100*/ 	.byte	0x03, 0x19
        /*0102*/ 	.short	0x0048


	//----- nvinfo : EIATTR_PARAM_CBANK
	.align		4
        /*0104*/ 	.byte	0x04, 0x0a
        /*0106*/ 	.short	(.L_39 - .L_38)
	.align		4
.L_38:
        /*0108*/ 	.word	index@(.nv.constant0.triton_red_fused__to_copy_add_div_mul_pow_sum_12)
        /*010c*/ 	.short	0x0210
        /*010e*/ 	.short	0x0048


	//----- nvinfo : EIATTR_SW_WAR
	.align		4
.L_39:
        /*0110*/ 	.byte	0x04, 0x36
        /*0112*/ 	.short	(.L_41 - .L_40)
.L_40:
        /*0114*/ 	.word	0x00000008
.L_41:


//--------------------- .nv.callgraph             --------------------------
	.section	.nv.callgraph,"",@"SHT_CUDA_CALLGRAPH"
	.align	4
	.sectionentsize	8
	.align		4
        /*0000*/ 	.word	0x00000000
	.align		4
        /*0004*/ 	.word	0xffffffff
	.align		4
        /*0008*/ 	.word	0x00000000
	.align		4
        /*000c*/ 	.word	0xfffffffe
	.align		4
        /*0010*/ 	.word	0x00000000
	.align		4
        /*0014*/ 	.word	0xfffffffd
	.align		4
        /*0018*/ 	.word	0x00000000
	.align		4
        /*001c*/ 	.word	0xfffffffc


//--------------------- .text.triton_red_fused__to_copy_add_div_mul_pow_sum_12 --------------------------
	.section	.text.triton_red_fused__to_copy_add_div_mul_pow_sum_12,"ax",@progbits
	.sectionflags	@"SHF_BARRIERS=1"
	.align	128
        .global         triton_red_fused__to_copy_add_div_mul_pow_sum_12
        .type           triton_red_fused__to_copy_add_div_mul_pow_sum_12,@function
        .size           triton_red_fused__to_copy_add_div_mul_pow_sum_12,(.L_x_3 - triton_red_fused__to_copy_add_div_mul_pow_sum_12)
        .other          triton_red_fused__to_copy_add_div_mul_pow_sum_12,@"STO_CUDA_ENTRY STV_DEFAULT"
triton_red_fused__to_copy_add_div_mul_pow_sum_12:
.text.triton_red_fused__to_copy_add_div_mul_pow_sum_12:
[----:B------:R-:W0:Y:S02]  /*0000*/  LDC R1, c[0x0][0x28] ;  /* 0x00000a00ff017b82 */ /* 0x000e240000000800 */
[----:B------:R-:W1:Y:S01]  /*0010*/  S2R R0, SR_TID.X ;  /* 0x0000000000007919 */ /* 0x000e620000002100 */
[----:B------:R-:W2:Y:S01]  /*0020*/  S2UR UR4, SR_CTAID.X ;  /* 0x00000000000479c3 */ /* 0x000ea20000002500 */
[----:B------:R-:W-:Y:S01]  /*0030*/  UMOV UR5, 0x400 ;  /* 0x0000040000057882 */ /* 0x000fe20000000000 */
[----:B------:R-:W-:Y:S01]  /*0040*/  HFMA2.MMA R35, -RZ, RZ, 0, 0 ;  /* 0x00000000ff237435 */ /* 0x000fe200000001ff */
[----:B------:R-:W-:Y:S01]  /*0050*/  ULDC UR7, c[0x0][0x248] ;  /* 0x0000920000077ab9 */ /* 0x000fe20000000800 */
[----:B------:R-:W-:Y:S01]  /*0060*/  HFMA2.MMA R24, -RZ, RZ, 0, 0 ;  /* 0x00000000ff187435 */ /* 0x000fe200000001ff */
[----:B------:R-:W-:Y:S02]  /*0070*/  MOV R25, 0xfffffe00 ;  /* 0xfffffe0000197802 */ /* 0x000fe40000000f00 */
[----:B------:R-:W-:Y:S02]  /*0080*/  CS2R R26, SRZ ;  /* 0x00000000001a7805 */ /* 0x000fe4000001ff00 */
[----:B------:R-:W-:Y:S01]  /*0090*/  MOV R38, 0xffffffff ;  /* 0xffffffff00267802 */ /* 0x000fe20000000f00 */
[----:B------:R-:W3:Y:S01]  /*00a0*/  LDC.64 R18, c[0x0][0x228] ;  /* 0x00008a00ff127b82 */ /* 0x000ee20000000a00 */
[----:B------:R-:W-:-:S02]  /*00b0*/  MOV R29, RZ ;  /* 0x000000ff001d7202 */ /* 0x000fc40000000f00 */
[----:B------:R-:W-:-:S05]  /*00c0*/  CS2R R30, SRZ ;  /* 0x00000000001e7805 */ /* 0x000fca000001ff00 */
[----:B------:R-:W4:Y:S01]  /*00d0*/  S2UR UR6, SR_CgaCtaId ;  /* 0x00000000000679c3 */ /* 0x000f220000008800 */
[----:B--2---:R-:W-:Y:S01]  /*00e0*/  USHF.L.U32 UR4, UR4, 0x3, URZ ;  /* 0x0000000304047899 */ /* 0x004fe2000800063f */
[C---:B-1----:R-:W-:Y:S02]  /*00f0*/  LOP3.LUT R3, R0.reuse, 0x1ff, RZ, 0xc0, !PT ;  /* 0x000001ff00037812 */ /* 0x042fe400078ec0ff */
[----:B------:R-:W-:Y:S02]  /*0100*/  SHF.R.U32.HI R28, RZ, 0x6, R0 ;  /* 0x00000006ff1c7819 */ /* 0x000fe40000011600 */
[----:B------:R-:W-:Y:S01]  /*0110*/  SHF.L.U32 R0, R0, 0x3, RZ ;  /* 0x0000000300007819 */ /* 0x000fe200000006ff */
[----:B---3--:R-:W-:Y:S01]  /*0120*/  IMAD.WIDE.U32 R18, R3, 0x2, R18 ;  /* 0x0000000203127825 */ /* 0x008fe200078e0012 */
[----:B------:R-:W-:Y:S02]  /*0130*/  SGXT.U32 R28, R28, 0x3 ;  /* 0x000000031c1c781a */ /* 0x000fe40000000000 */
[----:B------:R-:W-:Y:S01]  /*0140*/  LOP3.LUT R5, R0, 0x1f8, RZ, 0xc0, !PT ;  /* 0x000001f800057812 */ /* 0x000fe200078ec0ff */
[----:B----4-:R-:W-:Y:S01]  /*0150*/  UPRMT UR5, UR6, 0x654, UR5 ;  /* 0x0000065406057896 */ /* 0x010fe20008000005 */
[----:B------:R-:W-:-:S02]  /*0160*/  LOP3.LUT R28, R28, UR4, RZ, 0xfc, !PT ;  /* 0x000000041c1c7c12 */ /* 0x000fc4000f8efcff */
[----:B------:R-:W-:Y:S02]  /*0170*/  MOV R17, R19 ;  /* 0x0000001300117202 */ /* 0x000fe40000000f00 */
[----:B------:R-:W-:Y:S01]  /*0180*/  MOV R33, R19 ;  /* 0x0000001300217202 */ /* 0x000fe20000000f00 */
[----:B------:R-:W-:Y:S01]  /*0190*/  HFMA2.MMA R19, -RZ, RZ, 0, 0 ;  /* 0x00000000ff137435 */ /* 0x000fe200000001ff */
[----:B------:R-:W-:Y:S02]  /*01a0*/  MOV R16, R18 ;  /* 0x0000001200107202 */ /* 0x000fe40000000f00 */
[----:B------:R-:W-:Y:S02]  /*01b0*/  LEA R3, R3, UR5, 0x2 ;  /* 0x0000000503037c11 */ /* 0x000fe4000f8e10ff */
[----:B------:R-:W-:Y:S02]  /*01c0*/  LEA R2, R5, UR5, 0x2 ;  /* 0x0000000505027c11 */ /* 0x000fe4000f8e10ff */
[----:B------:R-:W-:-:S02]  /*01d0*/  LEA R0, R28, R5, 0xc ;  /* 0x000000051c007211 */ /* 0x000fc400078e60ff */
[----:B------:R-:W-:Y:S01]  /*01e0*/  ISETP.GE.AND P1, PT, R28, UR7, PT ;  /* 0x000000071c007c0c */ /* 0x000fe2000bf26270 */
[----:B------:R-:W-:-:S12]  /*01f0*/  ULDC.64 UR6, c[0x0][0x208] ;  /* 0x0000820000067ab9 */ /* 0x000fd80000000a00 */
.L_x_0:
[----:B------:R-:W1:Y:S01]  /*0200*/  LDC.64 R4, c[0x0][0x218] ;  /* 0x00008600ff047b82 */ /* 0x000e620000000a00 */
[----:B------:R-:W-:Y:S02]  /*0210*/  IADD3 R25, P0, R25, 0x200, RZ ;  /* 0x0000020019197810 */ /* 0x000fe40007f1e0ff */
[----:B------:R-:W-:Y:S02]  /*0220*/  CS2R R12, SRZ ;  /* 0x00000000000c7805 */ /* 0x000fe4000001ff00 */
[----:B------:R-:W-:Y:S02]  /*0230*/  CS2R R14, SRZ ;  /* 0x00000000000e7805 */ /* 0x000fe4000001ff00 */
[----:B------:R-:W-:Y:S02]  /*0240*/  CS2R R20, SRZ ;  /* 0x0000000000147805 */ /* 0x000fe4000001ff00 */
[----:B------:R-:W-:Y:S02]  /*0250*/  LOP3.LUT R45, R0, R25, RZ, 0xfc, !PT ;  /* 0x00000019002d7212 */ /* 0x000fe400078efcff */
[----:B------:R-:W-:Y:S01]  /*0260*/  CS2R R22, SRZ ;  /* 0x0000000000167805 */ /* 0x000fe2000001ff00 */
[----:B------:R-:W2:Y:S08]  /*0270*/  LDC.64 R6, c[0x0][0x220] ;  /* 0x00008800ff067b82 */ /* 0x000eb00000000a00 */
[----:B------:R-:W3:Y:S08]  /*0280*/  LDC.64 R8, c[0x0][0x230] ;  /* 0x00008c00ff087b82 */ /* 0x000ef00000000a00 */
[----:B------:R-:W4:Y:S01]  /*0290*/  LDC.64 R10, c[0x0][0x238] ;  /* 0x00008e00ff0a7b82 */ /* 0x000f220000000a00 */
[----:B-1----:R-:W-:Y:S01]  /*02a0*/  IMAD.WIDE R36, R45, 0x2, R4 ;  /* 0x000000022d247825 */ /* 0x002fe200078e0204 */
[----:B------:R-:W-:-:S04]  /*02b0*/  MOV R32, R18 ;  /* 0x0000001200207202 */ /* 0x000fc80000000f00 */
[----:B------:R-:W5:Y:S01]  /*02c0*/  @!P1 LDG.E.EL.128 R12, desc[UR6][R36.64] ;  /* 0x00000006240c9981 */ /* 0x000f62000c2e1d00 */
[----:B--2---:R-:W-:-:S03]  /*02d0*/  IMAD.WIDE R40, R45, 0x2, R6 ;  /* 0x000000022d287825 */ /* 0x004fc600078e0206 */
[----:B------:R1:W2:Y:S04]  /*02e0*/  LDG.E.EL.U16 R34, desc[UR6][R32.64] ;  /* 0x0000000620227981 */ /* 0x0002a8000c2e1500 */
[----:B------:R-:W2:Y:S01]  /*02f0*/  @!P1 LDG.E.EL.128 R20, desc[UR6][R40.64] ;  /* 0x0000000628149981 */ /* 0x000ea2000c2e1d00 */
[----:B------:R-:W-:Y:S01]  /*0300*/  CS2R R4, SRZ ;  /* 0x0000000000047805 */ /* 0x000fe2000001ff00 */
[----:B---3--:R-:W-:Y:S01]  /*0310*/  IMAD.WIDE R42, R45, 0x2, R8 ;  /* 0x000000022d2a7825 */ /* 0x008fe200078e0208 */
[----:B------:R-:W-:Y:S02]  /*0320*/  CS2R R6, SRZ ;  /* 0x0000000000067805 */ /* 0x000fe4000001ff00 */
[----:B------:R-:W-:-:S04]  /*0330*/  CS2R R8, SRZ ;  /* 0x0000000000087805 */ /* 0x000fc8000001ff00 */
[----:B------:R3:W3:Y:S01]  /*0340*/  @!P1 LDG.E.EL.128 R4, desc[UR6][R42.64] ;  /* 0x000000062a049981 */ /* 0x0006e2000c2e1d00 */
[----:B----4-:R-:W-:Y:S01]  /*0350*/  IMAD.WIDE R44, R45, 0x2, R10 ;  /* 0x000000022d2c7825 */ /* 0x010fe200078e020a */
[----:B------:R-:W-:-:S06]  /*0360*/  CS2R R10, SRZ ;  /* 0x00000000000a7805 */ /* 0x000fcc000001ff00 */
[----:B------:R4:W4:Y:S01]  /*0370*/  @!P1 LDG.E.EL.128 R8, desc[UR6][R44.64] ;  /* 0x000000062c089981 */ /* 0x000922000c2e1d00 */
[----:B------:R-:W-:Y:S02]  /*0380*/  IADD3.X R38, RZ, R38, RZ, P0, !PT ;  /* 0x00000026ff267210 */ /* 0x000fe400007fe4ff */
[----:B------:R-:W-:-:S04]  /*0390*/  ISETP.GE.U32.AND P0, PT, R25, 0xe00, PT ;  /* 0x00000e001900780c */ /* 0x000fc80003f06070 */
[----:B------:R-:W-:Y:S02]  /*03a0*/  ISETP.GE.U32.AND.EX P0, PT, R38, RZ, PT, P0 ;  /* 0x000000ff2600720c */ /* 0x000fe40003f06100 */
[----:B------:R-:W-:-:S04]  /*03b0*/  IADD3 R18, P2, R18, 0x400, RZ ;  /* 0x0000040012127810 */ /* 0x000fc80007f5e0ff */
[----:B-1----:R-:W-:Y:S01]  /*03c0*/  IADD3.X R33, RZ, R33, RZ, P2, !PT ;  /* 0x00000021ff217210 */ /* 0x002fe200017fe4ff */
[----:B------:R-:W-:Y:S01]  /*03d0*/  BAR.SYNC.DEFER_BLOCKING 0x0 ;  /* 0x0000000000007b1d */ /* 0x000fe20000010000 */
[----:B-----5:R-:W-:Y:S02]  /*03e0*/  HADD2.F32 R36, -RZ, R13.H1_H1 ;  /* 0x3000000dff247230 */ /* 0x020fe40000004100 */
[----:B------:R-:W-:Y:S02]  /*03f0*/  HADD2.F32 R13, -RZ, R13.H0_H0 ;  /* 0x2000000dff0d7230 */ /* 0x000fe40000004100 */
[----:B--2---:R-:W-:Y:S02]  /*0400*/  HADD2.F32 R37, -RZ, R21.H1_H1 ;  /* 0x30000015ff257230 */ /* 0x004fe40000004100 */
[----:B------:R-:W-:Y:S02]  /*0410*/  HADD2.F32 R40, -RZ, R21.H0_H0 ;  /* 0x20000015ff287230 */ /* 0x000fe40000004100 */
[----:B---3--:R-:W-:-:S02]  /*0420*/  HADD2.F32 R43, -RZ, R20.H1_H1 ;  /* 0x30000014ff2b7230 */ /* 0x008fc40000004100 */
[----:B------:R-:W-:Y:S01]  /*0430*/  FADD R32, R36, R37 ;  /* 0x0000002524207221 */ /* 0x000fe20000000000 */
[----:B------:R-:W-:Y:S02]  /*0440*/  HADD2.F32 R36, -RZ, R12.H1_H1 ;  /* 0x3000000cff247230 */ /* 0x000fe40000004100 */
[----:B------:R-:W-:Y:S01]  /*0450*/  FADD R21, R13, R40 ;  /* 0x000000280d157221 */ /* 0x000fe20000000000 */
[----:B----4-:R-:W-:Y:S02]  /*0460*/  HADD2.F32 R44, -RZ, R34.H0_H0 ;  /* 0x20000022ff2c7230 */ /* 0x010fe40000004100 */
[----:B------:R-:W-:Y:S02]  /*0470*/  HADD2.F32 R13, -RZ, R14.H1_H1 ;  /* 0x3000000eff0d7230 */ /* 0x000fe40000004100 */
[----:B------:R-:W-:Y:S02]  /*0480*/  HADD2.F32 R41, -RZ, R22.H0_H0 ;  /* 0x20000016ff297230 */ /* 0x000fe40000004100 */
[----:B------:R-:W-:-:S02]  /*0490*/  HADD2.F32 R14, -RZ, R14.H0_H0 ;  /* 0x2000000eff0e7230 */ /* 0x000fc40000004100 */
[----:B------:R-:W-:Y:S01]  /*04a0*/  HADD2.F32 R22, -RZ, R22.H1_H1 ;  /* 0x30000016ff167230 */ /* 0x000fe20000004100 */
[----:B------:R-:W-:Y:S01]  /*04b0*/  STS [R3], R44 ;  /* 0x0000002c03007388 */ /* 0x000fe20000000800 */
[----:B------:R-:W-:Y:S02]  /*04c0*/  HADD2.F32 R37, -RZ, R12.H0_H0 ;  /* 0x2000000cff257230 */ /* 0x000fe40000004100 */
[----:B------:R-:W-:Y:S02]  /*04d0*/  HADD2.F32 R40, -RZ, R20.H0_H0 ;  /* 0x20000014ff287230 */ /* 0x000fe40000004100 */
[----:B------:R-:W-:Y:S01]  /*04e0*/  FADD R20, R36, R43 ;  /* 0x0000002b24147221 */ /* 0x000fe20000000000 */
[----:B------:R-:W-:Y:S02]  /*04f0*/  HADD2.F32 R12, -RZ, R15.H1_H1 ;  /* 0x3000000fff0c7230 */ /* 0x000fe40000004100 */
[----:B------:R-:W-:Y:S02]  /*0500*/  HADD2.F32 R39, -RZ, R15.H0_H0 ;  /* 0x2000000fff277230 */ /* 0x000fe40000004100 */
[----:B------:R-:W-:Y:S01]  /*0510*/  FADD R22, R13, R22 ;  /* 0x000000160d167221 */ /* 0x000fe20000000000 */
[----:B------:R-:W-:-:S02]  /*0520*/  HADD2.F32 R15, -RZ, R23.H1_H1 ;  /* 0x30000017ff0f7230 */ /* 0x000fc40000004100 */
[----:B------:R-:W-:Y:S02]  /*0530*/  HADD2.F32 R36, -RZ, R23.H0_H0 ;  /* 0x20000017ff247230 */ /* 0x000fe40000004100 */
[----:B------:R-:W-:Y:S01]  /*0540*/  FADD R23, R14, R41 ;  /* 0x000000290e177221 */ /* 0x000fe20000000000 */
[----:B------:R-:W-:Y:S02]  /*0550*/  HADD2.F32 R13, -RZ, R6.H0_H0 ;  /* 0x20000006ff0d7230 */ /* 0x000fe40000004100 */
[----:B------:R-:W-:Y:S02]  /*0560*/  HADD2.F32 R41, -RZ, R6.H1_H1 ;  /* 0x30000006ff297230 */ /* 0x000fe40000004100 */
[----:B------:R-:W-:Y:S02]  /*0570*/  HADD2.F32 R14, -RZ, R10.H1_H1 ;  /* 0x3000000aff0e7230 */ /* 0x000fe40000004100 */
[----:B------:R-:W-:Y:S02]  /*0580*/  HADD2.F32 R6, -RZ, R10.H0_H0 ;  /* 0x2000000aff067230 */ /* 0x000fe40000004100 */
[----:B------:R-:W-:Y:S01]  /*0590*/  FADD R39, R39, R36 ;  /* 0x0000002427277221 */ /* 0x000fe20000000000 */
[----:B------:R-:W-:Y:S01]  /*05a0*/  FADD R10, R12, R15 ;  /* 0x0000000f0c0a7221 */ /* 0x000fe20000000000 */
[----:B------:R-:W-:Y:S01]  /*05b0*/  FADD R41, R41, R14 ;  /* 0x0000000e29297221 */ /* 0x000fe20000000000 */
[----:B------:R-:W-:-:S02]  /*05c0*/  HADD2.F32 R14, -RZ, R11.H1_H1 ;  /* 0x3000000bff0e7230 */ /* 0x000fc40000004100 */
[----:B------:R-:W-:Y:S01]  /*05d0*/  FADD R36, R13, R6 ;  /* 0x000000060d247221 */ /* 0x000fe20000000000 */
[----:B------:R-:W-:Y:S02]  /*05e0*/  HADD2.F32 R13, -RZ, R11.H0_H0 ;  /* 0x2000000bff0d7230 */ /* 0x000fe40000004100 */
[----:B------:R-:W-:Y:S02]  /*05f0*/  HADD2.F32 R12, -RZ, R7.H0_H0 ;  /* 0x20000007ff0c7230 */ /* 0x000fe40000004100 */
[----:B------:R-:W-:Y:S02]  /*0600*/  HADD2.F32 R6, -RZ, R5.H1_H1 ;  /* 0x30000005ff067230 */ /* 0x000fe40000004100 */
[----:B------:R-:W-:Y:S02]  /*0610*/  HADD2.F32 R11, -RZ, R9.H1_H1 ;  /* 0x30000009ff0b7230 */ /* 0x000fe40000004100 */
[----:B------:R-:W-:-:S03]  /*0620*/  HADD2.F32 R7, -RZ, R7.H1_H1 ;  /* 0x30000007ff077230 */ /* 0x000fc60000004100 */
[----:B------:R-:W-:Y:S01]  /*0630*/  FADD R11, R6, R11 ;  /* 0x0000000b060b7221 */ /* 0x000fe20000000000 */
[----:B------:R-:W-:Y:S02]  /*0640*/  HADD2.F32 R6, -RZ, R5.H0_H0 ;  /* 0x20000005ff067230 */ /* 0x000fe40000004100 */
[----:B------:R-:W-:Y:S01]  /*0650*/  FADD R34, R7, R14 ;  /* 0x0000000e07227221 */ /* 0x000fe20000000000 */
[----:B------:R-:W-:Y:S02]  /*0660*/  HADD2.F32 R5, -RZ, R4.H0_H0 ;  /* 0x20000004ff057230 */ /* 0x000fe40000004100 */
[----:B------:R-:W-:Y:S02]  /*0670*/  HADD2.F32 R7, -RZ, R8.H1_H1 ;  /* 0x30000008ff077230 */ /* 0x000fe40000004100 */
[----:B------:R-:W-:Y:S02]  /*0680*/  HADD2.F32 R4, -RZ, R4.H1_H1 ;  /* 0x30000004ff047230 */ /* 0x000fe40000004100 */
[----:B------:R-:W-:-:S02]  /*0690*/  HADD2.F32 R9, -RZ, R9.H0_H0 ;  /* 0x20000009ff097230 */ /* 0x000fc40000004100 */
[----:B------:R-:W-:Y:S02]  /*06a0*/  HADD2.F32 R8, -RZ, R8.H0_H0 ;  /* 0x20000008ff087230 */ /* 0x000fe40000004100 */
[----:B------:R-:W-:Y:S01]  /*06b0*/  FADD R37, R37, R40 ;  /* 0x0000002825257221 */ /* 0x000fe20000000000 */
[----:B------:R-:W-:Y:S01]  /*06c0*/  FADD R40, R12, R13 ;  /* 0x0000000d0c287221 */ /* 0x000fe20000000000 */
[----:B------:R-:W-:Y:S01]  /*06d0*/  BAR.SYNC.DEFER_BLOCKING 0x0 ;  /* 0x0000000000007b1d */ /* 0x000fe20000010000 */
[----:B------:R-:W-:Y:S01]  /*06e0*/  FADD R9, R6, R9 ;  /* 0x0000000906097221 */ /* 0x000fe20000000000 */
[----:B------:R-:W-:Y:S01]  /*06f0*/  FADD R42, R4, R7 ;  /* 0x00000007042a7221 */ /* 0x000fe20000000000 */
[----:B------:R-:W-:-:S03]  /*0700*/  FADD R8, R5, R8 ;  /* 0x0000000805087221 */ /* 0x000fc60000000000 */
[----:B------:R-:W1:Y:S04]  /*0710*/  LDS.128 R12, [R2+0x10] ;  /* 0x00001000020c7984 */ /* 0x000e680000000c00 */
[----:B------:R-:W2:Y:S01]  /*0720*/  LDS.128 R4, [R2] ;  /* 0x0000000002047984 */ /* 0x000ea20000000c00 */
[----:B-1----:R-:W-:Y:S01]  /*0730*/  FMUL R10, R10, R15 ;  /* 0x0000000f0a0a7220 */ /* 0x002fe20000400000 */
[----:B------:R-:W-:Y:S01]  /*0740*/  FMUL R14, R39, R14 ;  /* 0x0000000e270e7220 */ /* 0x000fe20000400000 */
[----:B------:R-:W-:Y:S01]  /*0750*/  FMUL R13, R22, R13 ;  /* 0x0000000d160d7220 */ /* 0x000fe20000400000 */
[----:B------:R-:W-:Y:S01]  /*0760*/  FMUL R12, R23, R12 ;  /* 0x0000000c170c7220 */ /* 0x000fe20000400000 */
[----:B--2---:R-:W-:Y:S01]  /*0770*/  FMUL R7, R32, R7 ;  /* 0x0000000720077220 */ /* 0x004fe20000400000 */
[----:B------:R-:W-:Y:S01]  /*0780*/  FMUL R6, R21, R6 ;  /* 0x0000000615067220 */ /* 0x000fe20000400000 */
[----:B------:R-:W-:Y:S01]  /*0790*/  FMUL R5, R20, R5 ;  /* 0x0000000514057220 */ /* 0x000fe20000400000 */
[----:B------:R-:W-:Y:S01]  /*07a0*/  FMUL R4, R37, R4 ;  /* 0x0000000425047220 */ /* 0x000fe20000400000 */
[----:B------:R-:W-:Y:S01]  /*07b0*/  @!P1 FFMA R19, R10, R34, R19 ;  /* 0x000000220a139223 */ /* 0x000fe20000000013 */
[----:B------:R-:W-:Y:S01]  /*07c0*/  @!P1 FFMA R31, R14, R40, R31 ;  /* 0x000000280e1f9223 */ /* 0x000fe2000000001f */
[----:B------:R-:W-:Y:S01]  /*07d0*/  @!P1 FFMA R30, R13, R41, R30 ;  /* 0x000000290d1e9223 */ /* 0x000fe2000000001e */
[----:B------:R-:W-:Y:S01]  /*07e0*/  @!P1 FFMA R29, R12, R36, R29 ;  /* 0x000000240c1d9223 */ /* 0x000fe2000000001d */
[----:B------:R-:W-:Y:S01]  /*07f0*/  @!P1 FFMA R26, R7, R11, R26 ;  /* 0x0000000b071a9223 */ /* 0x000fe2000000001a */
[----:B------:R-:W-:Y:S01]  /*0800*/  @!P1 FFMA R27, R6, R9, R27 ;  /* 0x00000009061b9223 */ /* 0x000fe2000000001b */
[----:B------:R-:W-:Y:S01]  /*0810*/  @!P1 FFMA R24, R5, R42, R24 ;  /* 0x0000002a05189223 */ /* 0x000fe20000000018 */
[----:B------:R-:W-:Y:S01]  /*0820*/  @!P1 FFMA R35, R4, R8, R35 ;  /* 0x0000000804239223 */ /* 0x000fe20000000023 */
[----:B------:R-:W-:Y:S06]  /*0830*/  @!P0 BRA `(.L_x_0) ;  /* 0xfffffff800708947 */ /* 0x000fec000383ffff */
[----:B------:R-:W-:Y:S01]  /*0840*/  FADD R24, R35, R24 ;  /* 0x0000001823187221 */ /* 0x000fe20000000000 */
[----:B------:R-:W1:Y:S01]  /*0850*/  S2R R12, SR_TID.X ;  /* 0x00000000000c7919 */ /* 0x000e620000002100 */
[----:B------:R-:W2:Y:S01]  /*0860*/  S2UR UR4, SR_CgaCtaId ;  /* 0x00000000000479c3 */ /* 0x000ea20000008800 */
[----:B------:R-:W-:Y:S01]  /*0870*/  UMOV UR5, 0x400 ;  /* 0x0000040000057882 */ /* 0x000fe20000000000 */
[----:B------:R-:W-:-:S06]  /*0880*/  FADD R27, R27, R24 ;  /* 0x000000181b1b7221 */ /* 0x000fcc0000000000 */
[----:B------:R-:W-:Y:S01]  /*0890*/  BAR.SYNC.DEFER_BLOCKING 0x0 ;  /* 0x0000000000007b1d */ /* 0x000fe20000010000 */
[----:B------:R-:W-:-:S04]  /*08a0*/  FADD R26, R26, R27 ;  /* 0x0000001b1a1a7221 */ /* 0x000fc80000000000 */
[----:B------:R-:W-:-:S04]  /*08b0*/  FADD R29, R29, R26 ;  /* 0x0000001a1d1d7221 */ /* 0x000fc80000000000 */
[----:B------:R-:W-:-:S04]  /*08c0*/  FADD R30, R30, R29 ;  /* 0x0000001d1e1e7221 */ /* 0x000fc80000000000 */
[----:B------:R-:W-:-:S04]  /*08d0*/  FADD R30, R31, R30 ;  /* 0x0000001e1f1e7221 */ /* 0x000fc80000000000 */
[----:B------:R-:W-:Y:S01]  /*08e0*/  FADD R30, R19, R30 ;  /* 0x0000001e131e7221 */ /* 0x000fe20000000000 */
[----:B--2---:R-:W-:-:S04]  /*08f0*/  UPRMT UR4, UR4, 0x654, UR5 ;  /* 0x0000065404047896 */ /* 0x004fc80008000005 */
[----:B------:R-:W2:Y:S01]  /*0900*/  SHFL.BFLY PT, R5, R30, 0x10, 0x1f ;  /* 0x0e001f001e057f89 */ /* 0x000ea200000e0000 */
[----:B-1----:R-:W-:Y:S02]  /*0910*/  SHF.R.U32.HI R8, RZ, 0x6, R12 ;  /* 0x00000006ff087819 */ /* 0x002fe4000001160c */
[C---:B------:R-:W-:Y:S02]  /*0920*/  LOP3.LUT P0, RZ, R12.reuse, 0x1f, RZ, 0xc0, !PT ;  /* 0x0000001f0cff7812 */ /* 0x040fe4000780c0ff */
[C---:B------:R-:W-:Y:S02]  /*0930*/  ISETP.GE.AND P2, PT, R12.reuse, 0x10, PT ;  /* 0x000000100c00780c */ /* 0x040fe40003f46270 */
[----:B------:R-:W-:Y:S01]  /*0940*/  LOP3.LUT R11, R12, 0x1, RZ, 0xc0, !PT ;  /* 0x000000010c0b7812 */ /* 0x000fe200078ec0ff */
[----:B--2---:R-:W-:Y:S01]  /*0950*/  FADD R5, R30, R5 ;  /* 0x000000051e057221 */ /* 0x004fe20000000000 */
[----:B------:R-:W-:-:S04]  /*0960*/  MOV R30, RZ ;  /* 0x000000ff001e7202 */ /* 0x000fc80000000f00 */
[----:B------:R-:W1:Y:S02]  /*0970*/  SHFL.BFLY PT, R4, R5, 0x8, 0x1f ;  /* 0x0d001f0005047f89 */ /* 0x000e6400000e0000 */
[----:B-1----:R-:W-:Y:S01]  /*0980*/  FADD R4, R5, R4 ;  /* 0x0000000405047221 */ /* 0x002fe20000000000 */
[----:B------:R-:W-:-:S04]  /*0990*/  SGXT.U32 R5, R8, 0x3 ;  /* 0x000000030805781a */ /* 0x000fc80000000000 */
[----:B------:R-:W1:Y:S02]  /*09a0*/  SHFL.BFLY PT, R7, R4, 0x4, 0x1f ;  /* 0x0c801f0004077f89 */ /* 0x000e6400000e0000 */
[----:B-1----:R-:W-:Y:S01]  /*09b0*/  FADD R7, R4, R7 ;  /* 0x0000000704077221 */ /* 0x002fe20000000000 */
[----:B------:R-:W-:-:S04]  /*09c0*/  SHF.R.U32.HI R4, RZ, 0x3, R12 ;  /* 0x00000003ff047819 */ /* 0x000fc8000001160c */
[----:B------:R-:W1:Y:S02]  /*09d0*/  SHFL.BFLY PT, R6, R7, 0x2, 0x1f ;  /* 0x0c401f0007067f89 */ /* 0x000e6400000e0000 */
[----:B-1----:R-:W-:Y:S01]  /*09e0*/  FADD R6, R7, R6 ;  /* 0x0000000607067221 */ /* 0x002fe20000000000 */
[----:B------:R-:W-:-:S04]  /*09f0*/  SHF.L.U32 R7, R5, 0x3, RZ ;  /* 0x0000000305077819 */ /* 0x000fc800000006ff */
[----:B------:R-:W1:Y:S01]  /*0a00*/  SHFL.BFLY PT, R9, R6, 0x1, 0x1f ;  /* 0x0c201f0006097f89 */ /* 0x000e6200000e0000 */
[----:B------:R-:W-:Y:S02]  /*0a10*/  LOP3.LUT R8, R7, 0x4, R4, 0xf8, !PT ;  /* 0x0000000407087812 */ /* 0x000fe400078ef804 */
[----:B------:R-:W2:Y:S01]  /*0a20*/  LDC.64 R4, c[0x0][0x240] ;  /* 0x00009000ff047b82 */ /* 0x000ea20000000a00 */
[----:B-1----:R-:W-:Y:S01]  /*0a30*/  FADD R13, R6, R9 ;  /* 0x00000009060d7221 */ /* 0x002fe20000000000 */
[----:B------:R-:W-:Y:S01]  /*0a40*/  LEA R6, R12, UR4, 0x2 ;  /* 0x000000040c067c11 */ /* 0x000fe2000f8e10ff */
[----:B--2---:R-:W-:-:S03]  /*0a50*/  IMAD.WIDE R4, R28, 0x4, R4 ;  /* 0x000000041c047825 */ /* 0x004fc600078e0204 */
[----:B------:R-:W-:Y:S02]  /*0a60*/  @!P0 STS [R8+UR4], R13 ;  /* 0x0000000d08008988 */ /* 0x000fe40008000804 */
[----:B------:R-:W-:Y:S01]  /*0a70*/  BAR.SYNC.DEFER_BLOCKING 0x0 ;  /* 0x0000000000007b1d */ /* 0x000fe20000010000 */
[----:B------:R-:W-:-:S04]  /*0a80*/  ISETP.NE.U32.AND P0, PT, R11, 0x1, PT ;  /* 0x000000010b00780c */ /* 0x000fc80003f05070 */
[----:B------:R-:W-:Y:S01]  /*0a90*/  ISETP.LT.AND P0, PT, R12, 0x10, P0 ;  /* 0x000000100c00780c */ /* 0x000fe20000701270 */
[----:B------:R-:W1:Y:S04]  /*0aa0*/  @!P2 LDS R10, [R6] ;  /* 0x00000000060aa984 */ /* 0x000e680000000800 */
[----:B-1----:R-:W1:Y:S02]  /*0ab0*/  SHFL.BFLY PT, R9, R10, 0x1, 0x1f ;  /* 0x0c201f000a097f89 */ /* 0x002e6400000e0000 */
[----:B-1----:R-:W-:-:S06]  /*0ac0*/  FADD R9, R10, R9 ;  /* 0x000000090a097221 */ /* 0x002fcc0000000000 */
[----:B------:R-:W-:Y:S01]  /*0ad0*/  @P0 STS [R6], R9 ;  /* 0x0000000906000388 */ /* 0x000fe20000000800 */
[----:B------:R-:W-:Y:S06]  /*0ae0*/  BAR.SYNC.DEFER_BLOCKING 0x0 ;  /* 0x0000000000007b1d */ /* 0x000fec0000010000 */
[----:B------:R-:W2:Y:S01]  /*0af0*/  @!P1 LDG.E.EL R30, desc[UR6][R4.64] ;  /* 0x00000006041e9981 */ /* 0x000ea2000c2e1900 */
[----:B------:R-:W-:Y:S02]  /*0b00*/  MOV R29, 0xfffffe00 ;  /* 0xfffffe00001d7802 */ /* 0x000fe40000000f00 */
[----:B------:R-:W-:Y:S01]  /*0b10*/  MOV R31, 0xffffffff ;  /* 0xffffffff001f7802 */ /* 0x000fe20000000f00 */
[----:B------:R-:W1:Y:S02]  /*0b20*/  LDS R7, [R7+UR4] ;  /* 0x0000000407077984 */ /* 0x000e640008000800 */
[----:B-1----:R-:W-:Y:S01]  /*0b30*/  FMUL R8, R7, -0.5 ;  /* 0xbf00000007087820 */ /* 0x002fe20000400000 */
[----:B--2---:R-:W-:-:S04]  /*0b40*/  FMUL R11, R30, R30 ;  /* 0x0000001e1e0b7220 */ /* 0x004fc80000400000 */
[----:B------:R-:W-:-:S04]  /*0b50*/  FMUL R11, R11, R30 ;  /* 0x0000001e0b0b7220 */ /* 0x000fc80000400000 */
[----:B------:R-:W-:-:S04]  /*0b60*/  FMUL R8, R8, R11 ;  /* 0x0000000b08087220 */ /* 0x000fc80000400000 */
[----:B------:R-:W-:-:S07]  /*0b70*/  FMUL R28, R8, 0.000244140625 ;  /* 0x39800000081c7820 */ /* 0x000fce0000400000 */
.L_x_1:
[----:B0-----:R-:W0:Y:S01]  /*0b80*/  LDC.64 R6, c[0x0][0x218] ;  /* 0x00008600ff067b82 */ /* 0x001e220000000a00 */
[----:B------:R-:W-:Y:S02]  /*0b90*/  IADD3 R29, P0, R29, 0x200, RZ ;  /* 0x000002001d1d7810 */ /* 0x000fe40007f1e0ff */
[----:B------:R-:W-:Y:S02]  /*0ba0*/  CS2R R24, SRZ ;  /* 0x0000000000187805 */ /* 0x000fe4000001ff00 */
[----:B------:R-:W-:Y:S01]  /*0bb0*/  CS2R R26, SRZ ;  /* 0x00000000001a7805 */ /* 0x000fe2000001ff00 */
[----:B------:R-:W2:Y:S01]  /*0bc0*/  LDG.E.EL.U16 R36, desc[UR6][R16.64] ;  /* 0x0000000610247981 */ /* 0x000ea2000c2e1500 */
[----:B------:R-:W-:Y:S01]  /*0bd0*/  LOP3.LUT R15, R0, R29, RZ, 0xfc, !PT ;  /* 0x0000001d000f7212 */ /* 0x000fe200078efcff */
[----:B------:R-:W1:Y:S08]  /*0be0*/  LDC.64 R12, c[0x0][0x220] ;  /* 0x00008800ff0c7b82 */ /* 0x000e700000000a00 */
[----:B------:R-:W3:Y:S08]  /*0bf0*/  LDC.64 R32, c[0x0][0x230] ;  /* 0x00008c00ff207b82 */ /* 0x000ef00000000a00 */
[----:B------:R-:W4:Y:S01]  /*0c00*/  LDC.64 R34, c[0x0][0x238] ;  /* 0x00008e00ff227b82 */ /* 0x000f220000000a00 */
[----:B0-----:R-:W-:Y:S01]  /*0c10*/  IMAD.WIDE R6, R15, 0x2, R6 ;  /* 0x000000020f067825 */ /* 0x001fe200078e0206 */
[----:B------:R-:W-:-:S02]  /*0c20*/  CS2R R20, SRZ ;  /* 0x0000000000147805 */ /* 0x000fc4000001ff00 */
[----:B------:R-:W-:Y:S02]  /*0c30*/  CS2R R22, SRZ ;  /* 0x0000000000167805 */ /* 0x000fe4000001ff00 */
[----:B------:R0:W5:Y:S01]  /*0c40*/  @!P1 LDG.E.EF.128 R24, desc[UR6][R6.64] ;  /* 0x0000000606189981 */ /* 0x000162000c0e1d00 */
[C---:B-1----:R-:W-:Y:S01]  /*0c50*/  IMAD.WIDE R12, R15.reuse, 0x2, R12 ;  /* 0x000000020f0c7825 */ /* 0x042fe200078e020c */
[----:B------:R-:W-:Y:S02]  /*0c60*/  CS2R R4, SRZ ;  /* 0x0000000000047805 */ /* 0x000fe4000001ff00 */
[----:B------:R-:W-:Y:S02]  /*0c70*/  CS2R R8, SRZ ;  /* 0x0000000000087805 */ /* 0x000fe4000001ff00 */
[----:B------:R-:W-:Y:S01]  /*0c80*/  CS2R R10, SRZ ;  /* 0x00000000000a7805 */ /* 0x000fe2000001ff00 */
[----:B------:R-:W1:Y:S01]  /*0c90*/  LDC.64 R18, c[0x0][0x210] ;  /* 0x00008400ff127b82 */ /* 0x000e620000000a00 */
[----:B------:R4:W5:Y:S01]  /*0ca0*/  @!P1 LDG.E.EF.128 R20, desc[UR6][R12.64] ;  /* 0x000000060c149981 */ /* 0x000962000c0e1d00 */
[----:B0-----:R-:W-:Y:S01]  /*0cb0*/  CS2R R6, SRZ ;  /* 0x0000000000067805 */ /* 0x001fe2000001ff00 */
[----:B---3--:R-:W-:-:S05]  /*0cc0*/  IMAD.WIDE R32, R15, 0x2, R32 ;  /* 0x000000020f207825 */ /* 0x008fca00078e0220 */
[----:B------:R-:W3:Y:S01]  /*0cd0*/  @!P1 LDG.E.EF.128 R4, desc[UR6][R32.64] ;  /* 0x0000000620049981 */ /* 0x000ee2000c0e1d00 */
[----:B----4-:R-:W-:-:S05]  /*0ce0*/  IMAD.WIDE R34, R15, 0x2, R34 ;  /* 0x000000020f227825 */ /* 0x010fca00078e0222 */
[----:B------:R0:W4:Y:S01]  /*0cf0*/  @!P1 LDG.E.EF.128 R8, desc[UR6][R34.64] ;  /* 0x0000000622089981 */ /* 0x000122000c0e1d00 */
[----:B------:R-:W-:Y:S01]  /*0d00*/  CS2R R12, SRZ ;  /* 0x00000000000c7805 */ /* 0x000fe2000001ff00 */
[----:B-1----:R-:W-:Y:S01]  /*0d10*/  IMAD.WIDE R18, R15, 0x2, R18 ;  /* 0x000000020f127825 */ /* 0x002fe200078e0212 */
[----:B------:R-:W-:-:S06]  /*0d20*/  CS2R R14, SRZ ;  /* 0x00000000000e7805 */ /* 0x000fcc000001ff00 */
[----:B------:R-:W4:Y:S01]  /*0d30*/  @!P1 LDG.E.EF.128 R12, desc[UR6][R18.64] ;  /* 0x00000006120c9981 */ /* 0x000f22000c0e1d00 */
[----:B------:R-:W-:Y:S02]  /*0d40*/  IADD3.X R31, RZ, R31, RZ, P0, !PT ;  /* 0x0000001fff1f7210 */ /* 0x000fe400007fe4ff */
[----:B------:R-:W-:-:S04]  /*0d50*/  ISETP.GE.U32.AND P0, PT, R29, 0xe00, PT ;  /* 0x00000e001d00780c */ /* 0x000fc80003f06070 */
[----:B------:R-:W-:Y:S02]  /*0d60*/  ISETP.GE.U32.AND.EX P0, PT, R31, RZ, PT, P0 ;  /* 0x000000ff1f00720c */ /* 0x000fe40003f06100 */
[----:B------:R-:W-:-:S04]  /*0d70*/  IADD3 R16, P2, R16, 0x400, RZ ;  /* 0x0000040010107810 */ /* 0x000fc80007f5e0ff */
[----:B------:R-:W-:Y:S01]  /*0d80*/  IADD3.X R17, RZ, R17, RZ, P2, !PT ;  /* 0x00000011ff117210 */ /* 0x000fe200017fe4ff */
[----:B------:R-:W-:Y:S01]  /*0d90*/  BAR.SYNC.DEFER_BLOCKING 0x0 ;  /* 0x0000000000007b1d */ /* 0x000fe20000010000 */
[----:B--2---:R-:W-:-:S05]  /*0da0*/  HADD2.F32 R44, -RZ, R36.H0_H0 ;  /* 0x20000024ff2c7230 */ /* 0x004fca0000004100 */
[----:B------:R-:W-:Y:S01]  /*0db0*/  STS [R3], R44 ;  /* 0x0000002c03007388 */ /* 0x000fe20000000800 */
[----:B-----5:R-:W-:Y:S02]  /*0dc0*/  HADD2.F32 R41, -RZ, R25.H0_H0 ;  /* 0x20000019ff297230 */ /* 0x020fe40000004100 */
[----:B------:R-:W-:Y:S02]  /*0dd0*/  HADD2.F32 R38, -RZ, R25.H1_H1 ;  /* 0x30000019ff267230 */ /* 0x000fe40000004100 */
[----:B------:R-:W-:Y:S02]  /*0de0*/  HADD2.F32 R39, -RZ, R24.H0_H0 ;  /* 0x20000018ff277230 */ /* 0x000fe40000004100 */
[----:B------:R-:W-:Y:S02]  /*0df0*/  HADD2.F32 R25, -RZ, R20.H1_H1 ;  /* 0x30000014ff197230 */ /* 0x000fe40000004100 */
[----:B------:R-:W-:-:S05]  /*0e00*/  HADD2.F32 R20, -RZ, R20.H0_H0 ;  /* 0x20000014ff147230 */ /* 0x000fca0000004100 */
[----:B------:R-:W-:Y:S01]  /*0e10*/  FADD R39, R39, R20 ;  /* 0x0000001427277221 */ /* 0x000fe20000000000 */
[----:B------:R-:W-:Y:S02]  /*0e20*/  HADD2.F32 R20, -RZ, R21.H0_H0 ;  /* 0x20000015ff147230 */ /* 0x000fe40000004100 */
[----:B0-----:R-:W-:Y:S02]  /*0e30*/  HADD2.F32 R35, -RZ, R26.H0_H0 ;  /* 0x2000001aff237230 */ /* 0x001fe40000004100 */
[----:B------:R-:W-:Y:S02]  /*0e40*/  HADD2.F32 R32, -RZ, R22.H0_H0 ;  /* 0x20000016ff207230 */ /* 0x000fe40000004100 */
[----:B------:R-:W-:Y:S01]  /*0e50*/  FADD R41, R41, R20 ;  /* 0x0000001429297221 */ /* 0x000fe20000000000 */
[----:B------:R-:W-:Y:S02]  /*0e60*/  HADD2.F32 R40, -RZ, R27.H1_H1 ;  /* 0x3000001bff287230 */ /* 0x000fe40000004100 */
[----:B------:R-:W-:-:S02]  /*0e70*/  HADD2.F32 R33, -RZ, R21.H1_H1 ;  /* 0x30000015ff217230 */ /* 0x000fc40000004100 */
[----:B------:R-:W-:Y:S02]  /*0e80*/  HADD2.F32 R43, -RZ, R23.H1_H1 ;  /* 0x30000017ff2b7230 */ /* 0x000fe40000004100 */
[----:B---3--:R-:W-:Y:S02]  /*0e90*/  HADD2.F32 R37, -RZ, R4.H0_H0 ;  /* 0x20000004ff257230 */ /* 0x008fe40000004100 */
[----:B----4-:R-:W-:Y:S02]  /*0ea0*/  HADD2.F32 R20, -RZ, R8.H0_H0 ;  /* 0x20000008ff147230 */ /* 0x010fe40000004100 */
[----:B------:R-:W-:Y:S02]  /*0eb0*/  HADD2.F32 R34, -RZ, R26.H1_H1 ;  /* 0x3000001aff227230 */ /* 0x000fe40000004100 */
[----:B------:R-:W-:Y:S02]  /*0ec0*/  HADD2.F32 R21, -RZ, R22.H1_H1 ;  /* 0x30000016ff157230 */ /* 0x000fe40000004100 */
[----:B------:R-:W-:Y:S01]  /*0ed0*/  FADD R35, R35, R32 ;  /* 0x0000002023237221 */ /* 0x000fe20000000000 */
[----:B------:R-:W-:-:S02]  /*0ee0*/  HADD2.F32 R24, -RZ, R24.H1_H1 ;  /* 0x30000018ff187230 */ /* 0x000fc40000004100 */
[----:B------:R-:W-:Y:S01]  /*0ef0*/  FADD R32, R40, R43 ;  /* 0x0000002b28207221 */ /* 0x000fe20000000000 */
[----:B------:R-:W-:Y:S01]  /*0f00*/  FADD R37, R37, R20 ;  /* 0x0000001425257221 */ /* 0x000fe20000000000 */
[----:B------:R-:W-:Y:S01]  /*0f10*/  FADD R38, R38, R33 ;  /* 0x0000002126267221 */ /* 0x000fe20000000000 */
[----:B------:R-:W-:Y:S01]  /*0f20*/  FADD R34, R34, R21 ;  /* 0x0000001522227221 */ /* 0x000fe20000000000 */
[----:B------:R-:W-:Y:S02]  /*0f30*/  HADD2.F32 R40, -RZ, R5.H1_H1 ;  /* 0x30000005ff287230 */ /* 0x000fe40000004100 */
[----:B------:R-:W-:Y:S02]  /*0f40*/  HADD2.F32 R20, -RZ, R5.H0_H0 ;  /* 0x20000005ff147230 */ /* 0x000fe40000004100 */
[----:B------:R-:W-:Y:S02]  /*0f50*/  HADD2.F32 R33, -RZ, R23.H0_H0 ;  /* 0x20000017ff217230 */ /* 0x000fe40000004100 */
[----:B------:R-:W-:-:S02]  /*0f60*/  HADD2.F32 R4, -RZ, R4.H1_H1 ;  /* 0x30000004ff047230 */ /* 0x000fc40000004100 */
[----:B------:R-:W-:Y:S02]  /*0f70*/  HADD2.F32 R5, -RZ, R8.H1_H1 ;  /* 0x30000008ff057230 */ /* 0x000fe40000004100 */
[----:B------:R-:W-:Y:S02]  /*0f80*/  HADD2.F32 R21, -RZ, R9.H1_H1 ;  /* 0x30000009ff157230 */ /* 0x000fe40000004100 */
[----:B------:R-:W-:Y:S01]  /*0f90*/  FADD R36, R24, R25 ;  /* 0x0000001918247221 */ /* 0x000fe20000000000 */
[----:B------:R-:W-:Y:S02]  /*0fa0*/  HADD2.F32 R9, -RZ, R9.H0_H0 ;  /* 0x20000009ff097230 */ /* 0x000fe40000004100 */
[----:B------:R-:W-:Y:S02]  /*0fb0*/  HADD2.F32 R22, -RZ, R6.H1_H1 ;  /* 0x30000006ff167230 */ /* 0x000fe40000004100 */
[----:B------:R-:W-:Y:S02]  /*0fc0*/  HADD2.F32 R23, -RZ, R10.H1_H1 ;  /* 0x3000000aff177230 */ /* 0x000fe40000004100 */
[----:B------:R-:W-:Y:S01]  /*0fd0*/  HADD2.F32 R42, -RZ, R27.H0_H0 ;  /* 0x2000001bff2a7230 */ /* 0x000fe20000004100 */
[----:B------:R-:W-:Y:S01]  /*0fe0*/  BAR.SYNC.DEFER_BLOCKING 0x0 ;  /* 0x0000000000007b1d */ /* 0x000fe20000010000 */
[----:B------:R-:W-:Y:S01]  /*0ff0*/  FADD R8, R4, R5 ;  /* 0x0000000504087221 */ /* 0x000fe20000000000 */
[----:B------:R-:W-:Y:S01]  /*1000*/  FADD R9, R20, R9 ;  /* 0x0000000914097221 */ /* 0x000fe20000000000 */
[----:B------:R-:W-:Y:S01]  /*1010*/  FADD R40, R40, R21 ;  /* 0x0000001528287221 */ /* 0x000fe20000000000 */
[----:B------:R-:W-:-:S02]  /*1020*/  FADD R4, R22, R23 ;  /* 0x0000001716047221 */ /* 0x000fc40000000000 */
[----:B------:R-:W0:Y:S04]  /*1030*/  LDS.128 R24, [R2] ;  /* 0x0000000002187984 */ /* 0x000e280000000c00 */
[----:B------:R-:W1:Y:S01]  /*1040*/  LDS.128 R20, [R2+0x10] ;  /* 0x0000100002147984 */ /* 0x000e620000000c00 */
[----:B------:R-:W-:Y:S02]  /*1050*/  HADD2.F32 R5, -RZ, R6.H0_H0 ;  /* 0x20000006ff057230 */ /* 0x000fe40000004100 */
[----:B------:R-:W-:Y:S02]  /*1060*/  HADD2.F32 R6, -RZ, R7.H1_H1 ;  /* 0x30000007ff067230 */ /* 0x000fe40000004100 */
[----:B------:R-:W-:Y:S02]  /*1070*/  HADD2.F32 R43, -RZ, R11.H1_H1 ;  /* 0x3000000bff2b7230 */ /* 0x000fe40000004100 */
[----:B------:R-:W-:Y:S01]  /*1080*/  FADD R33, R42, R33 ;  /* 0x000000212a217221 */ /* 0x000fe20000000000 */
[----:B------:R-:W-:-:S02]  /*1090*/  HADD2.F32 R42, -RZ, R7.H0_H0 ;  /* 0x20000007ff2a7230 */ /* 0x000fc40000004100 */
[----:B------:R-:W-:Y:S01]  /*10a0*/  FADD R37, R37, R37 ;  /* 0x0000002525257221 */ /* 0x000fe20000000000 */
[----:B------:R-:W-:Y:S02]  /*10b0*/  HADD2.F32 R7, -RZ, R11.H0_H0 ;  /* 0x2000000bff077230 */ /* 0x000fe40000004100 */
[----:B------:R-:W-:Y:S01]  /*10c0*/  FADD R6, R6, R43 ;  /* 0x0000002b06067221 */ /* 0x000fe20000000000 */
[----:B------:R-:W-:Y:S02]  /*10d0*/  HADD2.F32 R10, -RZ, R10.H0_H0 ;  /* 0x2000000aff0a7230 */ /* 0x000fe40000004100 */
[----:B------:R-:W-:Y:S01]  /*10e0*/  FADD R45, R9, R9 ;  /* 0x00000009092d7221 */ /* 0x000fe20000000000 */
[----:B------:R-:W-:Y:S01]  /*10f0*/  FADD R9, R40, R40 ;  /* 0x0000002828097221 */ /* 0x000fe20000000000 */
[----:B------:R-:W-:Y:S01]  /*1100*/  FADD R7, R42, R7 ;  /* 0x000000072a077221 */ /* 0x000fe20000000000 */
[----:B------:R-:W-:Y:S01]  /*1110*/  FADD R5, R5, R10 ;  /* 0x0000000a05057221 */ /* 0x000fe20000000000 */
[----:B------:R-:W-:Y:S01]  /*1120*/  FADD R4, R4, R4 ;  /* 0x0000000404047221 */ /* 0x000fe20000000000 */
[----:B------:R-:W-:Y:S01]  /*1130*/  FMUL R40, R28, R9 ;  /* 0x000000091c287220 */ /* 0x000fe20000400000 */
[----:B------:R-:W-:Y:S01]  /*1140*/  FADD R6, R6, R6 ;  /* 0x0000000606067221 */ /* 0x000fe20000000000 */
[----:B------:R-:W-:Y:S01]  /*1150*/  FADD R5, R5, R5 ;  /* 0x0000000505057221 */ /* 0x000fe20000000000 */
[----:B------:R-:W-:-:S02]  /*1160*/  HADD2.F32 R11, -RZ, R15.H1_H1 ;  /* 0x3000000fff0b7230 */ /* 0x000fc40000004100 */
[----:B------:R-:W-:Y:S02]  /*1170*/  HADD2.F32 R10, -RZ, R14.H1_H1 ;  /* 0x3000000eff0a7230 */ /* 0x000fe40000004100 */
[----:B------:R-:W-:Y:S02]  /*1180*/  HADD2.F32 R15, -RZ, R15.H0_H0 ;  /* 0x2000000fff0f7230 */ /* 0x000fe40000004100 */
[----:B0-----:R-:W-:Y:S01]  /*1190*/  FMUL R25, R36, R25 ;  /* 0x0000001924197220 */ /* 0x001fe20000400000 */
[----:B------:R-:W-:Y:S01]  /*11a0*/  FMUL R43, R27, R38 ;  /* 0x000000261b2b7220 */ /* 0x000fe20000400000 */
[----:B------:R-:W-:Y:S02]  /*11b0*/  HADD2.F32 R27, -RZ, R13.H1_H1 ;  /* 0x3000000dff1b7230 */ /* 0x000fe40000004100 */
[----:B------:R-:W-:Y:S02]  /*11c0*/  HADD2.F32 R36, -RZ, R13.H0_H0 ;  /* 0x2000000dff247230 */ /* 0x000fe40000004100 */
[----:B------:R-:W-:Y:S01]  /*11d0*/  FADD R13, R8, R8 ;  /* 0x00000008080d7221 */ /* 0x000fe20000000000 */
[----:B------:R-:W-:Y:S01]  /*11e0*/  FMUL R39, R39, R24 ;  /* 0x0000001827277220 */ /* 0x000fe20000400000 */
[----:B------:R-:W-:Y:S01]  /*11f0*/  FMUL R8, R28, R37 ;  /* 0x000000251c087220 */ /* 0x000fe20000400000 */
[----:B-1----:R-:W-:Y:S01]  /*1200*/  FMUL R21, R34, R21 ;  /* 0x0000001522157220 */ /* 0x002fe20000400000 */
[----:B------:R-:W-:Y:S01]  /*1210*/  FMUL R33, R22, R33 ;  /* 0x0000002116217220 */ /* 0x000fe20000400000 */
[----:B------:R-:W-:Y:S01]  /*1220*/  FMUL R35, R35, R20 ;  /* 0x0000001423237220 */ /* 0x000fe20000400000 */
[----:B------:R-:W-:Y:S01]  /*1230*/  FMUL R23, R23, R32 ;  /* 0x0000002017177220 */ /* 0x000fe20000400000 */
[-C--:B------:R-:W-:Y:S01]  /*1240*/  FFMA R39, R39, R30.reuse, R8 ;  /* 0x0000001e27277223 */ /* 0x080fe20000000008 */
[----:B------:R-:W-:Y:S01]  /*1250*/  FMUL R41, R26, R41 ;  /* 0x000000291a297220 */ /* 0x000fe20000400000 */
[----:B------:R-:W-:Y:S01]  /*1260*/  FADD R8, R7, R7 ;  /* 0x0000000707087221 */ /* 0x000fe20000000000 */
[-C--:B------:R-:W-:Y:S01]  /*1270*/  FMUL R21, R21, R30.reuse ;  /* 0x0000001e15157220 */ /* 0x080fe20000400000 */
[-C--:B------:R-:W-:Y:S01]  /*1280*/  FMUL R33, R33, R30.reuse ;  /* 0x0000001e21217220 */ /* 0x080fe20000400000 */
[C---:B------:R-:W-:Y:S01]  /*1290*/  FMUL R26, R28.reuse, R13 ;  /* 0x0000000d1c1a7220 */ /* 0x040fe20000400000 */
[----:B------:R-:W-:Y:S01]  /*12a0*/  FMUL R38, R28, R45 ;  /* 0x0000002d1c267220 */ /* 0x000fe20000400000 */
[-C--:B------:R-:W-:Y:S01]  /*12b0*/  FMUL R35, R35, R30.reuse ;  /* 0x0000001e23237220 */ /* 0x080fe20000400000 */
[----:B------:R-:W-:Y:S01]  /*12c0*/  FMUL R23, R23, R30 ;  /* 0x0000001e17177220 */ /* 0x000fe20000400000 */
[----:B------:R-:W-:-:S02]  /*12d0*/  HADD2.F32 R24, -RZ, R12.H1_H1 ;  /* 0x3000000cff187230 */ /* 0x000fc40000004100 */
[C---:B------:R-:W-:Y:S01]  /*12e0*/  FFMA R21, R28.reuse, R4, R21 ;  /* 0x000000041c157223 */ /* 0x040fe20000000015 */
[----:B------:R-:W-:Y:S02]  /*12f0*/  HADD2.F32 R12, -RZ, R12.H0_H0 ;  /* 0x2000000cff0c7230 */ /* 0x000fe40000004100 */
[C---:B------:R-:W-:Y:S01]  /*1300*/  FFMA R8, R28.reuse, R8, R33 ;  /* 0x000000081c087223 */ /* 0x040fe20000000021 */
[----:B------:R-:W-:Y:S02]  /*1310*/  HADD2.F32 R14, -RZ, R14.H0_H0 ;  /* 0x2000000eff0e7230 */ /* 0x000fe40000004100 */
[-C--:B------:R-:W-:Y:S01]  /*1320*/  FFMA R25, R25, R30.reuse, R26 ;  /* 0x0000001e19197223 */ /* 0x080fe2000000001a */
[-C--:B------:R-:W-:Y:S01]  /*1330*/  FFMA R41, R41, R30.reuse, R38 ;  /* 0x0000001e29297223 */ /* 0x080fe20000000026 */
[----:B------:R-:W-:Y:S01]  /*1340*/  FFMA R40, R43, R30, R40 ;  /* 0x0000001e2b287223 */ /* 0x000fe20000000028 */
[C---:B------:R-:W-:Y:S01]  /*1350*/  FFMA R5, R28.reuse, R5, R35 ;  /* 0x000000051c057223 */ /* 0x040fe20000000023 */
[----:B------:R-:W-:Y:S01]  /*1360*/  FFMA R4, R28, R6, R23 ;  /* 0x000000061c047223 */ /* 0x000fe20000000017 */
[----:B------:R-:W-:Y:S01]  /*1370*/  FADD R7, R15, R8 ;  /* 0x000000080f077221 */ /* 0x000fe20000000000 */
[----:B------:R-:W-:Y:S01]  /*1380*/  FADD R12, R12, R39 ;  /* 0x000000270c0c7221 */ /* 0x000fe20000000000 */
[----:B------:R-:W-:Y:S01]  /*1390*/  FADD R25, R24, R25 ;  /* 0x0000001918197221 */ /* 0x000fe20000000000 */
[----:B------:R-:W-:Y:S01]  /*13a0*/  FADD R36, R36, R41 ;  /* 0x0000002924247221 */ /* 0x000fe20000000000 */
[----:B------:R-:W-:Y:S01]  /*13b0*/  FADD R27, R27, R40 ;  /* 0x000000281b1b7221 */ /* 0x000fe20000000000 */
[----:B------:R-:W-:Y:S01]  /*13c0*/  FADD R6, R14, R5 ;  /* 0x000000050e067221 */ /* 0x000fe20000000000 */
[----:B------:R-:W-:Y:S01]  /*13d0*/  FADD R21, R10, R21 ;  /* 0x000000150a157221 */ /* 0x000fe20000000000 */
[----:B------:R-:W-:Y:S01]  /*13e0*/  FADD R8, R11, R4 ;  /* 0x000000040b087221 */ /* 0x000fe20000000000 */
[----:B------:R-:W-:-:S02]  /*13f0*/  F2FP.F16.F32.PACK_AB R4, R25, R12 ;  /* 0x0000000c1904723e */ /* 0x000fc400000000ff */
[----:B------:R-:W-:Y:S02]  /*1400*/  F2FP.F16.F32.PACK_AB R5, R27, R36 ;  /* 0x000000241b05723e */ /* 0x000fe400000000ff */
[----:B------:R-:W-:Y:S02]  /*1410*/  F2FP.F16.F32.PACK_AB R6, R21, R6 ;  /* 0x000000061506723e */ /* 0x000fe400000000ff */
[----:B------:R-:W-:-:S05]  /*1420*/  F2FP.F16.F32.PACK_AB R7, R8, R7 ;  /* 0x000000070807723e */ /* 0x000fca00000000ff */
[----:B------:R0:W-:Y:S01]  /*1430*/  @!P1 STG.E.128 desc[UR6][R18.64], R4 ;  /* 0x0000000412009986 */ /* 0x0001e2000c101d06 */
[----:B------:R-:W-:Y:S05]  /*1440*/  @!P0 BRA `(.L_x_1) ;  /* 0xfffffff400cc8947 */ /* 0x000fea000383ffff */
[----:B------:R-:W-:Y:S05]  /*1450*/  EXIT ;  /* 0x000000000000794d */ /* 0x000fea0003800000 */
.L_x_2:
[----:B------:R-:W-:-:S00]  /*1460*/  BRA `(.L_x_2) ;  /* 0xfffffffc00fc7947 */ /* 0x000fc0000383ffff */
[----:B------:R-:W-:-:S00]  /*1470*/  NOP ;  /* 0x0000000000007918 */ /* 0x000fc00000000000 */
        /* <DEDUP_REMOVED lines=8> */
.L_x_3:


//--------------------- .nv.shared.triton_red_fused__to_copy_add_div_mul_pow_sum_12 --------------------------
	.section	.nv.shared.triton_red_fused__to_copy_add_div_mul_pow_sum_12,"aw",@nobits
	.sectionflags	@""
	.align	16
	.zero		1024


//--------------------- .nv.constant0.triton_red_fused__to_copy_add_div_mul_pow_sum_12 --------------------------
	.section	.nv.constant0.triton_red_fused__to_copy_add_div_mul_pow_sum_12,"a",@progbits
	.sectionflags	@""
	.align	4
.nv.constant0.triton_red_fused__to_copy_add_div_mul_pow_sum_12:
	.zero		600
